//
// Generated by NVIDIA NVVM Compiler
//
// Compiler Build ID: CL-36424714
// Cuda compilation tools, release 13.0, V13.0.88
// Based on NVVM 20.0.0
//

.version 9.0
.target sm_100
.address_size 64

	// .globl	_Z15transposeKernelPfS_ii

.visible .entry _Z15transposeKernelPfS_ii(
	.param .u64 .ptr .align 1 _Z15transposeKernelPfS_ii_param_0,
	.param .u64 .ptr .align 1 _Z15transposeKernelPfS_ii_param_1,
	.param .u32 _Z15transposeKernelPfS_ii_param_2,
	.param .u32 _Z15transposeKernelPfS_ii_param_3
)
{
	.reg .pred 	%p<11>;
	.reg .b32 	%r<63>;
	.reg .b32 	%f<6>;
	.reg .b64 	%rd<24>;

	ld.param.u64 	%rd4, [_Z15transposeKernelPfS_ii_param_0];
	ld.param.u64 	%rd5, [_Z15transposeKernelPfS_ii_param_1];
	ld.param.u32 	%r40, [_Z15transposeKernelPfS_ii_param_2];
	ld.param.u32 	%r41, [_Z15transposeKernelPfS_ii_param_3];
	cvta.to.global.u64 	%rd1, %rd5;
	cvta.to.global.u64 	%rd2, %rd4;
	mov.u32 	%r1, %ctaid.x;
	mov.u32 	%r42, %tid.x;
	mul.lo.s32 	%r43, %r41, %r42;
	mov.u32 	%r44, %ntid.x;
	div.u32 	%r2, %r43, %r44;
	add.s32 	%r45, %r43, %r41;
	div.u32 	%r3, %r45, %r44;
	setp.ge.s32 	%p1, %r2, %r3;
	@%p1 bra 	$L__BB0_17;
	mul.lo.s32 	%r4, %r41, %r1;
	sub.s32 	%r46, %r3, %r2;
	and.b32  	%r5, %r46, 3;
	setp.eq.s32 	%p2, %r5, 0;
	mov.u32 	%r62, %r2;
	@%p2 bra 	$L__BB0_6;
	mad.lo.s32 	%r54, %r40, %r2, %r1;
	add.s32 	%r53, %r2, %r4;
	neg.s32 	%r52, %r5;
	add.s32 	%r62, %r2, %r5;
	mov.u32 	%r55, %r2;
$L__BB0_3:
	.pragma "nounroll";
	setp.ge.s32 	%p3, %r55, %r41;
	@%p3 bra 	$L__BB0_5;
	mul.wide.s32 	%rd6, %r53, 4;
	add.s64 	%rd7, %rd2, %rd6;
	ld.global.f32 	%f1, [%rd7];
	mul.wide.s32 	%rd8, %r54, 4;
	add.s64 	%rd9, %rd1, %rd8;
	st.global.f32 	[%rd9], %f1;
$L__BB0_5:
	add.s32 	%r55, %r55, 1;
	add.s32 	%r54, %r54, %r40;
	add.s32 	%r53, %r53, 1;
	add.s32 	%r52, %r52, 1;
	setp.ne.s32 	%p4, %r52, 0;
	@%p4 bra 	$L__BB0_3;
$L__BB0_6:
	sub.s32 	%r47, %r2, %r3;
	setp.gt.u32 	%p5, %r47, -4;
	@%p5 bra 	$L__BB0_17;
	add.s32 	%r48, %r62, 3;
	mad.lo.s32 	%r61, %r40, %r48, %r1;
	shl.b32 	%r20, %r40, 2;
	add.s32 	%r49, %r62, 2;
	mad.lo.s32 	%r60, %r40, %r49, %r1;
	mul.lo.s32 	%r50, %r62, %r40;
	add.s32 	%r51, %r50, %r40;
	add.s32 	%r59, %r1, %r51;
	add.s32 	%r58, %r1, %r50;
	add.s32 	%r57, %r62, %r4;
	cvt.s64.s32 	%rd14, %r4;
$L__BB0_8:
	setp.ge.s32 	%p6, %r62, %r41;
	@%p6 bra 	$L__BB0_10;
	mul.wide.s32 	%rd10, %r57, 4;
	add.s64 	%rd11, %rd2, %rd10;
	ld.global.f32 	%f2, [%rd11];
	mul.wide.s32 	%rd12, %r58, 4;
	add.s64 	%rd13, %rd1, %rd12;
	st.global.f32 	[%rd13], %f2;
$L__BB0_10:
	add.s32 	%r31, %r62, 1;
	setp.ge.s32 	%p7, %r31, %r41;
	cvt.s64.s32 	%rd15, %r62;
	add.s64 	%rd16, %rd15, %rd14;
	shl.b64 	%rd17, %rd16, 2;
	add.s64 	%rd3, %rd2, %rd17;
	@%p7 bra 	$L__BB0_12;
	ld.global.f32 	%f3, [%rd3+4];
	mul.wide.s32 	%rd18, %r59, 4;
	add.s64 	%rd19, %rd1, %rd18;
	st.global.f32 	[%rd19], %f3;
$L__BB0_12:
	add.s32 	%r32, %r31, 1;
	setp.ge.s32 	%p8, %r32, %r41;
	@%p8 bra 	$L__BB0_14;
	ld.global.f32 	%f4, [%rd3+8];
	mul.wide.s32 	%rd20, %r60, 4;
	add.s64 	%rd21, %rd1, %rd20;
	st.global.f32 	[%rd21], %f4;
$L__BB0_14:
	add.s32 	%r33, %r32, 1;
	setp.ge.s32 	%p9, %r33, %r41;
	@%p9 bra 	$L__BB0_16;
	ld.global.f32 	%f5, [%rd3+12];
	mul.wide.s32 	%rd22, %r61, 4;
	add.s64 	%rd23, %rd1, %rd22;
	st.global.f32 	[%rd23], %f5;
$L__BB0_16:
	add.s32 	%r61, %r61, %r20;
	add.s32 	%r60, %r60, %r20;
	add.s32 	%r59, %r59, %r20;
	add.s32 	%r58, %r58, %r20;
	add.s32 	%r57, %r57, 4;
	add.s32 	%r62, %r33, 1;
	setp.ne.s32 	%p10, %r62, %r3;
	@%p10 bra 	$L__BB0_8;
$L__BB0_17:
	ret;

}


// ===== COMPILED SASS (sm_100) =====

	.target	sm_100

	.elftype	@"ET_EXEC"


//--------------------- .note.nv.tkinfo           --------------------------
	.section	.note.nv.tkinfo,"",@"SHT_NOTE"
	.sectionflags	@"SHF_NOTE_NV_TKINFO"
	.tkinfo
        /*0018*/ 	.word	0x00000002
        /*0030*/ 	.string	""
        /*0030*/ 	.string	"ptxas"
        /*0030*/ 	.string	"Cuda compilation tools, release 13.0, V13.0.88"
        /*0030*/ 	.string	"Build cuda_13.0.r13.0/compiler.36424714_0"
        /*0030*/ 	.string	"-arch sm_100 -m 64 "



//--------------------- .note.nv.cuinfo           --------------------------
	.section	.note.nv.cuinfo,"",@"SHT_NOTE"
	.sectionflags	@"SHF_NOTE_NV_CUINFO"
        /*0018*/ 	.short	0x0002
        /*001a*/ 	.short	0x0064
        /*001c*/ 	.short	0x0082
	.zero		2


//--------------------- .nv.info                  --------------------------
	.section	.nv.info,"",@"SHT_CUDA_INFO"
	.align	4


	//----- nvinfo : EIATTR_REGCOUNT
	.align		4
        /*0000*/ 	.byte	0x04, 0x2f
        /*0002*/ 	.short	(.L_1 - .L_0)
	.align		4
.L_0:
        /*0004*/ 	.word	index@(_Z15transposeKernelPfS_ii)
        /*0008*/ 	.word	0x00000018


	//----- nvinfo : EIATTR_FRAME_SIZE
	.align		4
.L_1:
        /*000c*/ 	.byte	0x04, 0x11
        /*000e*/ 	.short	(.L_3 - .L_2)
	.align		4
.L_2:
        /*0010*/ 	.word	index@(_Z15transposeKernelPfS_ii)
        /*0014*/ 	.word	0x00000000


	//----- nvinfo : EIATTR_MIN_STACK_SIZE
	.align		4
.L_3:
        /*0018*/ 	.byte	0x04, 0x12
        /*001a*/ 	.short	(.L_5 - .L_4)
	.align		4
.L_4:
        /*001c*/ 	.word	index@(_Z15transposeKernelPfS_ii)
        /*0020*/ 	.word	0x00000000
.L_5:


//--------------------- .nv.compat                --------------------------
	.section	.nv.compat,"",@"SHT_CUDA_COMPAT_INFO"
	.align	4
        /*0000*/ 	.byte	0x02, 0x09, 0x00, 0x00, 0x02, 0x02, 0x01, 0x00, 0x02, 0x05, 0x05, 0x00, 0x03, 0x07, 0x01, 0x01
        /*0010*/ 	.byte	0x02, 0x03, 0x00, 0x00, 0x02, 0x06, 0x01, 0x00, 0x04, 0x0b, 0x08, 0x00, 0x09, 0x00, 0x00, 0x00
        /*0020*/ 	.byte	0x00, 0x00, 0x00, 0x00


//--------------------- .nv.info._Z15transposeKernelPfS_ii --------------------------
	.section	.nv.info._Z15transposeKernelPfS_ii,"",@"SHT_CUDA_INFO"
	.sectionflags	@""
	.align	4


	//----- nvinfo : EIATTR_CUDA_API_VERSION
	.align		4
        /*0000*/ 	.byte	0x04, 0x37
        /*0002*/ 	.short	(.L_7 - .L_6)
.L_6:
        /*0004*/ 	.word	0x00000082


	//----- nvinfo : EIATTR_KPARAM_INFO
	.align		4
.L_7:
        /*0008*/ 	.byte	0x04, 0x17
        /*000a*/ 	.short	(.L_9 - .L_8)
.L_8:
        /*000c*/ 	.word	0x00000000
        /*0010*/ 	.short	0x0003
        /*0012*/ 	.short	0x0014
        /*0014*/ 	.byte	0x00, 0xf0, 0x11, 0x00


	//----- nvinfo : EIATTR_KPARAM_INFO
	.align		4
.L_9:
        /*0018*/ 	.byte	0x04, 0x17
        /*001a*/ 	.short	(.L_11 - .L_10)
.L_10:
        /*001c*/ 	.word	0x00000000
        /*0020*/ 	.short	0x0002
        /*0022*/ 	.short	0x0010
        /*0024*/ 	.byte	0x00, 0xf0, 0x11, 0x00


	//----- nvinfo : EIATTR_KPARAM_INFO
	.align		4
.L_11:
        /*0028*/ 	.byte	0x04, 0x17
        /*002a*/ 	.short	(.L_13 - .L_12)
.L_12:
        /*002c*/ 	.word	0x00000000
        /*0030*/ 	.short	0x0001
        /*0032*/ 	.short	0x0008
        /*0034*/ 	.byte	0x00, 0xf5, 0x21, 0x00


	//----- nvinfo : EIATTR_KPARAM_INFO
	.align		4
.L_13:
        /*0038*/ 	.byte	0x04, 0x17
        /*003a*/ 	.short	(.L_15 - .L_14)
.L_14:
        /*003c*/ 	.word	0x00000000
        /*0040*/ 	.short	0x0000
        /*0042*/ 	.short	0x0000
        /*0044*/ 	.byte	0x00, 0xf5, 0x21, 0x00


	//----- nvinfo : EIATTR_SPARSE_MMA_MASK
	.align		4
.L_15:
        /*0048*/ 	.byte	0x03, 0x50
        /*004a*/ 	.short	0x0000


	//----- nvinfo : EIATTR_MAXREG_COUNT
	.align		4
        /*004c*/ 	.byte	0x03, 0x1b
        /*004e*/ 	.short	0x00ff


	//----- nvinfo : EIATTR_MERCURY_ISA_VERSION
	.align		4
        /*0050*/ 	.byte	0x03, 0x5f
        /*0052*/ 	.short	0x0101


	//----- nvinfo : EIATTR_VRC_CTA_INIT_COUNT
	.align		4
        /*0054*/ 	.byte	0x02, 0x4a
	.zero		1
	.zero		1


	//----- nvinfo : EIATTR_EXIT_INSTR_OFFSETS
	.align		4
        /*0058*/ 	.byte	0x04, 0x1c
        /*005a*/ 	.short	(.L_17 - .L_16)


	//   ....[0]....
.L_16:
        /*005c*/ 	.word	0x00000230


	//   ....[1]....
        /*0060*/ 	.word	0x00000440


	//   ....[2]....
        /*0064*/ 	.word	0x00000770


	//----- nvinfo : EIATTR_CRS_STACK_SIZE
	.align		4
.L_17:
        /*0068*/ 	.byte	0x04, 0x1e
        /*006a*/ 	.short	(.L_19 - .L_18)
.L_18:
        /*006c*/ 	.word	0x00000000


	//----- nvinfo : EIATTR_CBANK_PARAM_SIZE
	.align		4
.L_19:
        /*0070*/ 	.byte	0x03, 0x19
        /*0072*/ 	.short	0x0018


	//----- nvinfo : EIATTR_PARAM_CBANK
	.align		4
        /*0074*/ 	.byte	0x04, 0x0a
        /*0076*/ 	.short	(.L_21 - .L_20)
	.align		4
.L_20:
        /*0078*/ 	.word	index@(.nv.constant0._Z15transposeKernelPfS_ii)
        /*007c*/ 	.short	0x0380
        /*007e*/ 	.short	0x0018


	//----- nvinfo : EIATTR_SW_WAR
	.align		4
.L_21:
        /*0080*/ 	.byte	0x04, 0x36
        /*0082*/ 	.short	(.L_23 - .L_22)
.L_22:
        /*0084*/ 	.word	0x00000008
.L_23:


//--------------------- .nv.callgraph             --------------------------
	.section	.nv.callgraph,"",@"SHT_CUDA_CALLGRAPH"
	.align	4
	.sectionentsize	8
	.align		4
        /*0000*/ 	.word	0x00000000
	.align		4
        /*0004*/ 	.word	0xffffffff
	.align		4
        /*0008*/ 	.word	0x00000000
	.align		4
        /*000c*/ 	.word	0xfffffffe
	.align		4
        /*0010*/ 	.word	0x00000000
	.align		4
        /*0014*/ 	.word	0xfffffffd
	.align		4
        /*0018*/ 	.word	0x00000000
	.align		4
        /*001c*/ 	.word	0xfffffffc


//--------------------- .text._Z15transposeKernelPfS_ii --------------------------
	.section	.text._Z15transposeKernelPfS_ii,"ax",@progbits
	.align	128
        .global         _Z15transposeKernelPfS_ii
        .type           _Z15transposeKernelPfS_ii,@function
        .size           _Z15transposeKernelPfS_ii,(.L_x_5 - _Z15transposeKernelPfS_ii)
        .other          _Z15transposeKernelPfS_ii,@"STO_CUDA_ENTRY STV_DEFAULT"
_Z15transposeKernelPfS_ii:
.text._Z15transposeKernelPfS_ii:
[----:B------:R-:W-:Y:S01]  /*0000*/  LDC R1, c[0x0][0x37c] ;  /* 0x0000df00ff017b82 */ /* 0x000fe20000000800 */
[----:B------:R-:W0:Y:S01]  /*0010*/  LDCU UR4, c[0x0][0x360] ;  /* 0x00006c00ff0477ac */ /* 0x000e220008000800 */
[----:B------:R-:W1:Y:S01]  /*0020*/  S2R R0, SR_TID.X ;  /* 0x0000000000007919 */ /* 0x000e620000002100 */
[----:B------:R-:W1:Y:S01]  /*0030*/  LDCU UR6, c[0x0][0x394] ;  /* 0x00007280ff0677ac */ /* 0x000e620008000800 */
[----:B0-----:R-:W0:Y:S08]  /*0040*/  I2F.U32.RP R4, UR4 ;  /* 0x0000000400047d06 */ /* 0x001e300008209000 */
[----:B0-----:R-:W0:Y:S01]  /*0050*/  MUFU.RCP R4, R4 ;  /* 0x0000000400047308 */ /* 0x001e220000001000 */
[----:B-1----:R-:W-:-:S04]  /*0060*/  IMAD R0, R0, UR6, RZ ;  /* 0x0000000600007c24 */ /* 0x002fc8000f8e02ff */
[----:B------:R-:W-:Y:S02]  /*0070*/  VIADD R6, R0, UR6 ;  /* 0x0000000600067c36 */ /* 0x000fe40008000000 */
[----:B0-----:R-:W-:-:S04]  /*0080*/  VIADD R2, R4, 0xffffffe ;  /* 0x0ffffffe04027836 */ /* 0x001fc80000000000 */
[----:B------:R0:W1:Y:S02]  /*0090*/  F2I.FTZ.U32.TRUNC.NTZ R3, R2 ;  /* 0x0000000200037305 */ /* 0x000064000021f000 */
[----:B0-----:R-:W-:Y:S02]  /*00a0*/  HFMA2 R2, -RZ, RZ, 0, 0 ;  /* 0x00000000ff027431 */ /* 0x001fe400000001ff */
[----:B-1----:R-:W-:-:S04]  /*00b0*/  IMAD.MOV R5, RZ, RZ, -R3 ;  /* 0x000000ffff057224 */ /* 0x002fc800078e0a03 */
[----:B------:R-:W-:-:S04]  /*00c0*/  IMAD R5, R5, UR4, RZ ;  /* 0x0000000405057c24 */ /* 0x000fc8000f8e02ff */
[----:B------:R-:W-:-:S06]  /*00d0*/  IMAD.HI.U32 R3, R3, R5, R2 ;  /* 0x0000000503037227 */ /* 0x000fcc00078e0002 */
[----:B------:R-:W-:-:S04]  /*00e0*/  IMAD.HI.U32 R4, R3, R0, RZ ;  /* 0x0000000003047227 */ /* 0x000fc800078e00ff */
[----:B------:R-:W-:Y:S01]  /*00f0*/  IMAD.HI.U32 R8, R3, R6, RZ ;  /* 0x0000000603087227 */ /* 0x000fe200078e00ff */
[----:B------:R-:W-:-:S03]  /*0100*/  IADD3 R3, PT, PT, -R4, RZ, RZ ;  /* 0x000000ff04037210 */ /* 0x000fc60007ffe1ff */
[----:B------:R-:W-:Y:S02]  /*0110*/  IMAD.MOV R5, RZ, RZ, -R8 ;  /* 0x000000ffff057224 */ /* 0x000fe400078e0a08 */
[----:B------:R-:W-:Y:S01]  /*0120*/  IMAD R0, R3, UR4, R0 ;  /* 0x0000000403007c24 */ /* 0x000fe2000f8e0200 */
[----:B------:R-:W-:Y:S01]  /*0130*/  LOP3.LUT R3, RZ, UR4, RZ, 0x33, !PT ;  /* 0x00000004ff037c12 */ /* 0x000fe2000f8e33ff */
[----:B------:R-:W-:-:S03]  /*0140*/  IMAD R6, R5, UR4, R6 ;  /* 0x0000000405067c24 */ /* 0x000fc6000f8e0206 */
[----:B------:R-:W-:Y:S02]  /*0150*/  ISETP.GE.U32.AND P2, PT, R0, UR4, PT ;  /* 0x0000000400007c0c */ /* 0x000fe4000bf46070 */
[----:B------:R-:W-:-:S11]  /*0160*/  ISETP.GE.U32.AND P3, PT, R6, UR4, PT ;  /* 0x0000000406007c0c */ /* 0x000fd6000bf66070 */
[----:B------:R-:W-:Y:S02]  /*0170*/  @P2 IADD3 R0, PT, PT, R0, -UR4, RZ ;  /* 0x8000000400002c10 */ /* 0x000fe4000fffe0ff */
[----:B------:R-:W-:Y:S01]  /*0180*/  @P3 VIADD R6, R6, -UR4 ;  /* 0x8000000406063c36 */ /* 0x000fe20008000000 */
[----:B------:R-:W-:Y:S01]  /*0190*/  @P2 IADD3 R4, PT, PT, R4, 0x1, RZ ;  /* 0x0000000104042810 */ /* 0x000fe20007ffe0ff */
[----:B------:R-:W-:Y:S01]  /*01a0*/  @P3 VIADD R8, R8, 0x1 ;  /* 0x0000000108083836 */ /* 0x000fe20000000000 */
[----:B------:R-:W-:Y:S02]  /*01b0*/  ISETP.GE.U32.AND P0, PT, R0, UR4, PT ;  /* 0x0000000400007c0c */ /* 0x000fe4000bf06070 */
[----:B------:R-:W-:Y:S02]  /*01c0*/  ISETP.GE.U32.AND P1, PT, R6, UR4, PT ;  /* 0x0000000406007c0c */ /* 0x000fe4000bf26070 */
[----:B------:R-:W-:-:S09]  /*01d0*/  ISETP.NE.U32.AND P2, PT, RZ, UR4, PT ;  /* 0x00000004ff007c0c */ /* 0x000fd2000bf45070 */
[----:B------:R-:W-:Y:S02]  /*01e0*/  @P0 IADD3 R4, PT, PT, R4, 0x1, RZ ;  /* 0x0000000104040810 */ /* 0x000fe40007ffe0ff */
[----:B------:R-:W-:Y:S02]  /*01f0*/  @P1 VIADD R8, R8, 0x1 ;  /* 0x0000000108081836 */ /* 0x000fe40000000000 */
[----:B------:R-:W-:-:S03]  /*0200*/  SEL R5, R3, R4, !P2 ;  /* 0x0000000403057207 */ /* 0x000fc60005000000 */
[----:B------:R-:W-:-:S04]  /*0210*/  SEL R0, R3, R8, !P2 ;  /* 0x0000000803007207 */ /* 0x000fc80005000000 */
[----:B------:R-:W-:-:S13]  /*0220*/  ISETP.GE.AND P0, PT, R5, R0, PT ;  /* 0x000000000500720c */ /* 0x000fda0003f06270 */
[----:B------:R-:W-:Y:S05]  /*0230*/  @P0 EXIT ;  /* 0x000000000000094d */ /* 0x000fea0003800000 */
[----:B------:R-:W0:Y:S01]  /*0240*/  S2R R13, SR_CTAID.X ;  /* 0x00000000000d7919 */ /* 0x000e220000002500 */
[C---:B------:R-:W-:Y:S01]  /*0250*/  IADD3 R2, PT, PT, -R5.reuse, R0, RZ ;  /* 0x0000000005027210 */ /* 0x040fe20007ffe1ff */
[----:B------:R-:W-:Y:S01]  /*0260*/  IMAD.IADD R3, R5, 0x1, -R0 ;  /* 0x0000000105037824 */ /* 0x000fe200078e0a00 */
[----:B------:R-:W1:Y:S01]  /*0270*/  LDCU.64 UR4, c[0x0][0x358] ;  /* 0x00006b00ff0477ac */ /* 0x000e620008000a00 */
[----:B------:R-:W-:Y:S01]  /*0280*/  BSSY.RECONVERGENT B0, `(.L_x_0) ;  /* 0x000001b000007945 */ /* 0x000fe20003800200 */
[----:B------:R-:W-:Y:S01]  /*0290*/  LOP3.LUT P0, R4, R2, 0x3, RZ, 0xc0, !PT ;  /* 0x0000000302047812 */ /* 0x000fe2000780c0ff */
[----:B------:R-:W2:Y:S01]  /*02a0*/  LDCU UR8, c[0x0][0x390] ;  /* 0x00007200ff0877ac */ /* 0x000ea20008000800 */
[----:B------:R-:W-:Y:S02]  /*02b0*/  ISETP.GT.U32.AND P1, PT, R3, -0x4, PT ;  /* 0xfffffffc0300780c */ /* 0x000fe40003f24070 */
[----:B------:R-:W-:Y:S01]  /*02c0*/  MOV R3, R5 ;  /* 0x0000000500037202 */ /* 0x000fe20000000f00 */
[----:B------:R-:W3:Y:S01]  /*02d0*/  LDCU UR7, c[0x0][0x394] ;  /* 0x00007280ff0777ac */ /* 0x000ee20008000800 */
[----:B0-----:R-:W-:-:S07]  /*02e0*/  IMAD R2, R13, UR6, RZ ;  /* 0x000000060d027c24 */ /* 0x001fce000f8e02ff */
[----:B-123--:R-:W-:Y:S05]  /*02f0*/  @!P0 BRA `(.L_x_1) ;  /* 0x00000000004c8947 */ /* 0x00efea0003800000 */
[----:B------:R-:W0:Y:S01]  /*0300*/  LDCU UR6, c[0x0][0x390] ;  /* 0x00007200ff0677ac */ /* 0x000e220008000800 */
[C---:B------:R-:W-:Y:S01]  /*0310*/  IMAD.IADD R3, R5.reuse, 0x1, R4 ;  /* 0x0000000105037824 */ /* 0x040fe200078e0204 */
[----:B------:R-:W-:Y:S01]  /*0320*/  IADD3 R8, PT, PT, -R4, RZ, RZ ;  /* 0x000000ff04087210 */ /* 0x000fe20007ffe1ff */
[C---:B------:R-:W-:Y:S01]  /*0330*/  IMAD.IADD R11, R5.reuse, 0x1, R2 ;  /* 0x00000001050b7824 */ /* 0x040fe200078e0202 */
[----:B------:R-:W-:Y:S01]  /*0340*/  MOV R10, R5 ;  /* 0x00000005000a7202 */ /* 0x000fe20000000f00 */
[----:B0-----:R-:W-:-:S07]  /*0350*/  IMAD R9, R5, UR6, R13 ;  /* 0x0000000605097c24 */ /* 0x001fce000f8e020d */
.L_x_2:
[----:B------:R-:W0:Y:S01]  /*0360*/  LDC.64 R4, c[0x0][0x380] ;  /* 0x0000e000ff047b82 */ /* 0x000e220000000a00 */
[----:B------:R-:W-:-:S07]  /*0370*/  ISETP.GE.AND P0, PT, R10, UR7, PT ;  /* 0x000000070a007c0c */ /* 0x000fce000bf06270 */
[----:B------:R-:W1:Y:S06]  /*0380*/  LDC.64 R6, c[0x0][0x388] ;  /* 0x0000e200ff067b82 */ /* 0x000e6c0000000a00 */
[----:B0-----:R-:W-:-:S06]  /*0390*/  @!P0 IMAD.WIDE R4, R11, 0x4, R4 ;  /* 0x000000040b048825 */ /* 0x001fcc00078e0204 */
[----:B------:R-:W2:Y:S01]  /*03a0*/  @!P0 LDG.E R5, desc[UR4][R4.64] ;  /* 0x0000000404058981 */ /* 0x000ea2000c1e1900 */
[----:B------:R-:W-:Y:S01]  /*03b0*/  VIADD R8, R8, 0x1 ;  /* 0x0000000108087836 */ /* 0x000fe20000000000 */
[----:B------:R-:W-:Y:S01]  /*03c0*/  IADD3 R10, PT, PT, R10, 0x1, RZ ;  /* 0x000000010a0a7810 */ /* 0x000fe20007ffe0ff */
[C---:B-1----:R-:W-:Y:S01]  /*03d0*/  @!P0 IMAD.WIDE R6, R9.reuse, 0x4, R6 ;  /* 0x0000000409068825 */ /* 0x042fe200078e0206 */
[----:B------:R-:W-:-:S03]  /*03e0*/  IADD3 R9, PT, PT, R9, UR8, RZ ;  /* 0x0000000809097c10 */ /* 0x000fc6000fffe0ff */
[----:B------:R-:W-:Y:S01]  /*03f0*/  VIADD R11, R11, 0x1 ;  /* 0x000000010b0b7836 */ /* 0x000fe20000000000 */
[----:B--2---:R0:W-:Y:S01]  /*0400*/  @!P0 STG.E desc[UR4][R6.64], R5 ;  /* 0x0000000506008986 */ /* 0x0041e2000c101904 */
[----:B------:R-:W-:-:S13]  /*0410*/  ISETP.NE.AND P0, PT, R8, RZ, PT ;  /* 0x000000ff0800720c */ /* 0x000fda0003f05270 */
[----:B0-----:R-:W-:Y:S05]  /*0420*/  @P0 BRA `(.L_x_2) ;  /* 0xfffffffc00cc0947 */ /* 0x001fea000383ffff */
.L_x_1:
[----:B------:R-:W-:Y:S05]  /*0430*/  BSYNC.RECONVERGENT B0 ;  /* 0x0000000000007941 */ /* 0x000fea0003800200 */
.L_x_0:
[----:B------:R-:W-:Y:S05]  /*0440*/  @P1 EXIT ;  /* 0x000000000000194d */ /* 0x000fea0003800000 */
[----:B------:R-:W0:Y:S01]  /*0450*/  LDC R8, c[0x0][0x390] ;  /* 0x0000e400ff087b82 */ /* 0x000e220000000800 */
[C---:B------:R-:W-:Y:S01]  /*0460*/  IADD3 R14, PT, PT, R3.reuse, 0x2, RZ ;  /* 0x00000002030e7810 */ /* 0x040fe20007ffe0ff */
[C---:B------:R-:W-:Y:S01]  /*0470*/  VIADD R10, R3.reuse, 0x3 ;  /* 0x00000003030a7836 */ /* 0x040fe20000000000 */
[----:B------:R-:W-:Y:S01]  /*0480*/  IADD3 R6, PT, PT, R2, R3, RZ ;  /* 0x0000000302067210 */ /* 0x000fe20007ffe0ff */
[----:B------:R-:W1:Y:S04]  /*0490*/  LDCU UR8, c[0x0][0x394] ;  /* 0x00007280ff0877ac */ /* 0x000e680008000800 */
[----:B------:R-:W2:Y:S01]  /*04a0*/  LDC R7, c[0x0][0x390] ;  /* 0x0000e400ff077b82 */ /* 0x000ea20000000800 */
[----:B------:R-:W3:Y:S01]  /*04b0*/  LDCU.64 UR6, c[0x0][0x380] ;  /* 0x00007000ff0677ac */ /* 0x000ee20008000a00 */
[----:B0-----:R-:W-:-:S02]  /*04c0*/  IMAD R12, R3, R8, R8 ;  /* 0x00000008030c7224 */ /* 0x001fc400078e0208 */
[-CC-:B------:R-:W-:Y:S02]  /*04d0*/  IMAD R10, R10, R8.reuse, R13.reuse ;  /* 0x000000080a0a7224 */ /* 0x180fe400078e020d */
[-CC-:B------:R-:W-:Y:S02]  /*04e0*/  IMAD R14, R14, R8.reuse, R13.reuse ;  /* 0x000000080e0e7224 */ /* 0x180fe400078e020d */
[--C-:B------:R-:W-:Y:S02]  /*04f0*/  IMAD R8, R3, R8, R13.reuse ;  /* 0x0000000803087224 */ /* 0x100fe400078e020d */
[----:B-123--:R-:W-:-:S07]  /*0500*/  IMAD.IADD R12, R12, 0x1, R13 ;  /* 0x000000010c0c7824 */ /* 0x00efce00078e020d */
.L_x_3:
[----:B------:R-:W0:Y:S01]  /*0510*/  LDC.64 R18, c[0x0][0x380] ;  /* 0x0000e000ff127b82 */ /* 0x000e220000000a00 */
[----:B------:R-:W-:-:S07]  /*0520*/  ISETP.GE.AND P1, PT, R3, UR8, PT ;  /* 0x0000000803007c0c */ /* 0x000fce000bf26270 */
[----:B------:R-:W1:Y:S06]  /*0530*/  LDC.64 R16, c[0x0][0x388] ;  /* 0x0000e200ff107b82 */ /* 0x000e6c0000000a00 */
[----:B0-----:R-:W-:-:S05]  /*0540*/  @!P1 IMAD.WIDE R18, R6, 0x4, R18 ;  /* 0x0000000406129825 */ /* 0x001fca00078e0212 */
[----:B------:R0:W2:Y:S01]  /*0550*/  @!P1 LDG.E R9, desc[UR4][R18.64] ;  /* 0x0000000412099981 */ /* 0x0000a2000c1e1900 */
[----:B------:R-:W-:Y:S01]  /*0560*/  VIADD R4, R3, 0x1 ;  /* 0x0000000103047836 */ /* 0x000fe20000000000 */
[----:B------:R-:W-:Y:S01]  /*0570*/  SHF.R.S32.HI R5, RZ, 0x1f, R3 ;  /* 0x0000001fff057819 */ /* 0x000fe20000011403 */
[----:B-1----:R-:W-:Y:S01]  /*0580*/  @!P1 IMAD.WIDE R16, R8, 0x4, R16 ;  /* 0x0000000408109825 */ /* 0x002fe200078e0210 */
[----:B------:R-:W-:Y:S02]  /*0590*/  IADD3 R11, P2, PT, R2, R3, RZ ;  /* 0x00000003020b7210 */ /* 0x000fe40007f5e0ff */
[----:B------:R-:W-:Y:S02]  /*05a0*/  ISETP.GE.AND P0, PT, R4, UR8, PT ;  /* 0x0000000804007c0c */ /* 0x000fe4000bf06270 */
[----:B------:R-:W-:Y:S02]  /*05b0*/  LEA.HI.X.SX32 R20, R2, R5, 0x1, P2 ;  /* 0x0000000502147211 */ /* 0x000fe400010f0eff */
[----:B------:R-:W-:-:S04]  /*05c0*/  LEA R4, P2, R11, UR6, 0x2 ;  /* 0x000000060b047c11 */ /* 0x000fc8000f8410ff */
[----:B------:R-:W-:-:S05]  /*05d0*/  LEA.HI.X R5, R11, UR7, R20, 0x2, P2 ;  /* 0x000000070b057c11 */ /* 0x000fca00090f1414 */
[----:B0-----:R-:W0:Y:S01]  /*05e0*/  @!P0 LDC.64 R18, c[0x0][0x388] ;  /* 0x0000e200ff128b82 */ /* 0x001e220000000a00 */
[----:B--2---:R1:W-:Y:S04]  /*05f0*/  @!P1 STG.E desc[UR4][R16.64], R9 ;  /* 0x0000000910009986 */ /* 0x0043e8000c101904 */
[----:B------:R-:W2:Y:S01]  /*0600*/  @!P0 LDG.E R11, desc[UR4][R4.64+0x4] ;  /* 0x00000404040b8981 */ /* 0x000ea2000c1e1900 */
[----:B------:R-:W-:Y:S01]  /*0610*/  IADD3 R13, PT, PT, R3, 0x2, RZ ;  /* 0x00000002030d7810 */ /* 0x000fe20007ffe0ff */
[----:B0-----:R-:W-:-:S03]  /*0620*/  @!P0 IMAD.WIDE R18, R12, 0x4, R18 ;  /* 0x000000040c128825 */ /* 0x001fc600078e0212 */
[----:B------:R-:W-:Y:S01]  /*0630*/  ISETP.GE.AND P1, PT, R13, UR8, PT ;  /* 0x000000080d007c0c */ /* 0x000fe2000bf26270 */
[----:B------:R-:W-:-:S12]  /*0640*/  VIADD R15, R3, 0x3 ;  /* 0x00000003030f7836 */ /* 0x000fd80000000000 */
[----:B------:R-:W1:Y:S01]  /*0650*/  @!P1 LDC.64 R20, c[0x0][0x388] ;  /* 0x0000e200ff149b82 */ /* 0x000e620000000a00 */
[----:B--2---:R0:W-:Y:S04]  /*0660*/  @!P0 STG.E desc[UR4][R18.64], R11 ;  /* 0x0000000b12008986 */ /* 0x0041e8000c101904 */
[----:B------:R-:W2:Y:S01]  /*0670*/  @!P1 LDG.E R13, desc[UR4][R4.64+0x8] ;  /* 0x00000804040d9981 */ /* 0x000ea2000c1e1900 */
[----:B------:R-:W-:Y:S01]  /*0680*/  ISETP.GE.AND P0, PT, R15, UR8, PT ;  /* 0x000000080f007c0c */ /* 0x000fe2000bf06270 */
[----:B-1----:R-:W-:-:S12]  /*0690*/  @!P1 IMAD.WIDE R16, R14, 0x4, R20 ;  /* 0x000000040e109825 */ /* 0x002fd800078e0214 */
[----:B------:R-:W1:Y:S01]  /*06a0*/  @!P0 LDC.64 R20, c[0x0][0x388] ;  /* 0x0000e200ff148b82 */ /* 0x000e620000000a00 */
[----:B--2---:R0:W-:Y:S04]  /*06b0*/  @!P1 STG.E desc[UR4][R16.64], R13 ;  /* 0x0000000d10009986 */ /* 0x0041e8000c101904 */
[----:B------:R-:W2:Y:S01]  /*06c0*/  @!P0 LDG.E R9, desc[UR4][R4.64+0xc] ;  /* 0x00000c0404098981 */ /* 0x000ea2000c1e1900 */
[----:B-1----:R-:W-:Y:S01]  /*06d0*/  @!P0 IMAD.WIDE R20, R10, 0x4, R20 ;  /* 0x000000040a148825 */ /* 0x002fe200078e0214 */
[----:B------:R-:W-:Y:S02]  /*06e0*/  IADD3 R3, PT, PT, R3, 0x4, RZ ;  /* 0x0000000403037810 */ /* 0x000fe40007ffe0ff */
[C---:B------:R-:W-:Y:S01]  /*06f0*/  LEA R8, R7.reuse, R8, 0x2 ;  /* 0x0000000807087211 */ /* 0x040fe200078e10ff */
[----:B------:R-:W-:Y:S01]  /*0700*/  VIADD R6, R6, 0x4 ;  /* 0x0000000406067836 */ /* 0x000fe20000000000 */
[C---:B------:R-:W-:Y:S01]  /*0710*/  LEA R14, R7.reuse, R14, 0x2 ;  /* 0x0000000e070e7211 */ /* 0x040fe200078e10ff */
[----:B------:R-:W-:-:S02]  /*0720*/  IMAD R12, R7, 0x4, R12 ;  /* 0x00000004070c7824 */ /* 0x000fc400078e020c */
[----:B------:R-:W-:Y:S01]  /*0730*/  IMAD R10, R7, 0x4, R10 ;  /* 0x00000004070a7824 */ /* 0x000fe200078e020a */
[----:B--2---:R0:W-:Y:S01]  /*0740*/  @!P0 STG.E desc[UR4][R20.64], R9 ;  /* 0x0000000914008986 */ /* 0x0041e2000c101904 */
[----:B------:R-:W-:-:S13]  /*0750*/  ISETP.NE.AND P0, PT, R3, R0, PT ;  /* 0x000000000300720c */ /* 0x000fda0003f05270 */
[----:B0-----:R-:W-:Y:S05]  /*0760*/  @P0 BRA `(.L_x_3) ;  /* 0xfffffffc00680947 */ /* 0x001fea000383ffff */
[----:B------:R-:W-:Y:S05]  /*0770*/  EXIT ;  /* 0x000000000000794d */ /* 0x000fea0003800000 */
.L_x_4:
[----:B------:R-:W-:-:S00]  /*0780*/  BRA `(.L_x_4) ;  /* 0xfffffffc00fc7947 */ /* 0x000fc0000383ffff */
[----:B------:R-:W-:-:S00]  /*0790*/  NOP ;  /* 0x0000000000007918 */ /* 0x000fc00000000000 */
        /* <DEDUP_REMOVED lines=14> */
.L_x_5:


//--------------------- .nv.shared.reserved.0     --------------------------
	.section	.nv.shared.reserved.0,"aw",@nobits
	.weak		__nv_reservedSMEM_offset_0_alias
	.size		__nv_reservedSMEM_offset_0_alias, 0, 64
	.other		__nv_reservedSMEM_offset_0_alias,@"STO_CUDA_RESERVED_SHARED STV_DEFAULT"
__nv_reservedSMEM_offset_0_alias:
	.zero		0
	.zero		64


//--------------------- .nv.constant0._Z15transposeKernelPfS_ii --------------------------
	.section	.nv.constant0._Z15transposeKernelPfS_ii,"a",@progbits
	.sectionflags	@""
	.align	4
.nv.constant0._Z15transposeKernelPfS_ii:
	.zero		920


//--------------------- SYMBOLS --------------------------

	.type		.nv.reservedSmem.offset0,@object
	.size		.nv.reservedSmem.offset0,0x4
